//
// Generated by NVIDIA NVVM Compiler
//
// Compiler Build ID: CL-36424714
// Cuda compilation tools, release 13.0, V13.0.88
// Based on NVVM 20.0.0
//

.version 9.0
.target sm_100
.address_size 64

	// .globl	_Z15vectorDotKernelIfEvPKT_S2_PS0_i
// _ZZ15vectorDotKernelIfEvPKT_S2_PS0_iE10sharedData has been demoted
// _ZZ15vectorDotKernelIdEvPKT_S2_PS0_iE10sharedData has been demoted

.visible .entry _Z15vectorDotKernelIfEvPKT_S2_PS0_i(
	.param .u64 .ptr .align 1 _Z15vectorDotKernelIfEvPKT_S2_PS0_i_param_0,
	.param .u64 .ptr .align 1 _Z15vectorDotKernelIfEvPKT_S2_PS0_i_param_1,
	.param .u64 .ptr .align 1 _Z15vectorDotKernelIfEvPKT_S2_PS0_i_param_2,
	.param .u32 _Z15vectorDotKernelIfEvPKT_S2_PS0_i_param_3
)
{
	.reg .pred 	%p<8>;
	.reg .b32 	%r<16>;
	.reg .b32 	%f<11>;
	.reg .b64 	%rd<12>;
	// demoted variable
	.shared .align 4 .b8 _ZZ15vectorDotKernelIfEvPKT_S2_PS0_iE10sharedData[1024];
	ld.param.u64 	%rd1, [_Z15vectorDotKernelIfEvPKT_S2_PS0_i_param_0];
	ld.param.u64 	%rd2, [_Z15vectorDotKernelIfEvPKT_S2_PS0_i_param_1];
	ld.param.u64 	%rd3, [_Z15vectorDotKernelIfEvPKT_S2_PS0_i_param_2];
	ld.param.u32 	%r8, [_Z15vectorDotKernelIfEvPKT_S2_PS0_i_param_3];
	mov.u32 	%r1, %tid.x;
	mov.u32 	%r2, %ctaid.x;
	mov.u32 	%r3, %ntid.x;
	mad.lo.s32 	%r4, %r2, %r3, %r1;
	setp.ge.u32 	%p1, %r4, %r8;
	mov.f32 	%f10, 0f00000000;
	@%p1 bra 	$L__BB0_2;
	cvta.to.global.u64 	%rd4, %rd1;
	cvta.to.global.u64 	%rd5, %rd2;
	mul.wide.u32 	%rd6, %r4, 4;
	add.s64 	%rd7, %rd4, %rd6;
	ld.global.f32 	%f4, [%rd7];
	add.s64 	%rd8, %rd5, %rd6;
	ld.global.f32 	%f5, [%rd8];
	mul.f32 	%f10, %f4, %f5;
$L__BB0_2:
	shl.b32 	%r9, %r1, 2;
	mov.u32 	%r10, _ZZ15vectorDotKernelIfEvPKT_S2_PS0_iE10sharedData;
	add.s32 	%r5, %r10, %r9;
	st.shared.f32 	[%r5], %f10;
	bar.sync 	0;
	setp.lt.u32 	%p2, %r3, 2;
	@%p2 bra 	$L__BB0_7;
	mov.u32 	%r15, %r3;
$L__BB0_4:
	shr.u32 	%r7, %r15, 1;
	setp.ge.u32 	%p3, %r1, %r7;
	add.s32 	%r12, %r7, %r1;
	setp.ge.u32 	%p4, %r12, %r3;
	or.pred  	%p5, %p3, %p4;
	@%p5 bra 	$L__BB0_6;
	shl.b32 	%r13, %r7, 2;
	add.s32 	%r14, %r5, %r13;
	ld.shared.f32 	%f6, [%r14];
	ld.shared.f32 	%f7, [%r5];
	add.f32 	%f8, %f6, %f7;
	st.shared.f32 	[%r5], %f8;
$L__BB0_6:
	bar.sync 	0;
	setp.gt.u32 	%p6, %r15, 3;
	mov.u32 	%r15, %r7;
	@%p6 bra 	$L__BB0_4;
$L__BB0_7:
	setp.ne.s32 	%p7, %r1, 0;
	@%p7 bra 	$L__BB0_9;
	ld.shared.f32 	%f9, [_ZZ15vectorDotKernelIfEvPKT_S2_PS0_iE10sharedData];
	cvta.to.global.u64 	%rd9, %rd3;
	mul.wide.u32 	%rd10, %r2, 4;
	add.s64 	%rd11, %rd9, %rd10;
	st.global.f32 	[%rd11], %f9;
$L__BB0_9:
	ret;

}
	// .globl	_Z15vectorDotKernelIdEvPKT_S2_PS0_i
.visible .entry _Z15vectorDotKernelIdEvPKT_S2_PS0_i(
	.param .u64 .ptr .align 1 _Z15vectorDotKernelIdEvPKT_S2_PS0_i_param_0,
	.param .u64 .ptr .align 1 _Z15vectorDotKernelIdEvPKT_S2_PS0_i_param_1,
	.param .u64 .ptr .align 1 _Z15vectorDotKernelIdEvPKT_S2_PS0_i_param_2,
	.param .u32 _Z15vectorDotKernelIdEvPKT_S2_PS0_i_param_3
)
{
	.reg .pred 	%p<8>;
	.reg .b32 	%r<16>;
	.reg .b64 	%rd<12>;
	.reg .b64 	%fd<11>;
	// demoted variable
	.shared .align 8 .b8 _ZZ15vectorDotKernelIdEvPKT_S2_PS0_iE10sharedData[2048];
	ld.param.u64 	%rd1, [_Z15vectorDotKernelIdEvPKT_S2_PS0_i_param_0];
	ld.param.u64 	%rd2, [_Z15vectorDotKernelIdEvPKT_S2_PS0_i_param_1];
	ld.param.u64 	%rd3, [_Z15vectorDotKernelIdEvPKT_S2_PS0_i_param_2];
	ld.param.u32 	%r8, [_Z15vectorDotKernelIdEvPKT_S2_PS0_i_param_3];
	mov.u32 	%r1, %tid.x;
	mov.u32 	%r2, %ctaid.x;
	mov.u32 	%r3, %ntid.x;
	mad.lo.s32 	%r4, %r2, %r3, %r1;
	setp.ge.u32 	%p1, %r4, %r8;
	mov.f64 	%fd10, 0d0000000000000000;
	@%p1 bra 	$L__BB1_2;
	cvta.to.global.u64 	%rd4, %rd1;
	cvta.to.global.u64 	%rd5, %rd2;
	mul.wide.u32 	%rd6, %r4, 8;
	add.s64 	%rd7, %rd4, %rd6;
	ld.global.f64 	%fd4, [%rd7];
	add.s64 	%rd8, %rd5, %rd6;
	ld.global.f64 	%fd5, [%rd8];
	mul.f64 	%fd10, %fd4, %fd5;
$L__BB1_2:
	shl.b32 	%r9, %r1, 3;
	mov.u32 	%r10, _ZZ15vectorDotKernelIdEvPKT_S2_PS0_iE10sharedData;
	add.s32 	%r5, %r10, %r9;
	st.shared.f64 	[%r5], %fd10;
	bar.sync 	0;
	setp.lt.u32 	%p2, %r3, 2;
	@%p2 bra 	$L__BB1_7;
	mov.u32 	%r15, %r3;
$L__BB1_4:
	shr.u32 	%r7, %r15, 1;
	setp.ge.u32 	%p3, %r1, %r7;
	add.s32 	%r12, %r7, %r1;
	setp.ge.u32 	%p4, %r12, %r3;
	or.pred  	%p5, %p3, %p4;
	@%p5 bra 	$L__BB1_6;
	shl.b32 	%r13, %r7, 3;
	add.s32 	%r14, %r5, %r13;
	ld.shared.f64 	%fd6, [%r14];
	ld.shared.f64 	%fd7, [%r5];
	add.f64 	%fd8, %fd6, %fd7;
	st.shared.f64 	[%r5], %fd8;
$L__BB1_6:
	bar.sync 	0;
	setp.gt.u32 	%p6, %r15, 3;
	mov.u32 	%r15, %r7;
	@%p6 bra 	$L__BB1_4;
$L__BB1_7:
	setp.ne.s32 	%p7, %r1, 0;
	@%p7 bra 	$L__BB1_9;
	ld.shared.f64 	%fd9, [_ZZ15vectorDotKernelIdEvPKT_S2_PS0_iE10sharedData];
	cvta.to.global.u64 	%rd9, %rd3;
	mul.wide.u32 	%rd10, %r2, 8;
	add.s64 	%rd11, %rd9, %rd10;
	st.global.f64 	[%rd11], %fd9;
$L__BB1_9:
	ret;

}


// ===== COMPILED SASS (sm_100) =====

	.target	sm_100

	.elftype	@"ET_EXEC"


//--------------------- .note.nv.tkinfo           --------------------------
	.section	.note.nv.tkinfo,"",@"SHT_NOTE"
	.sectionflags	@"SHF_NOTE_NV_TKINFO"
	.tkinfo
        /*0018*/ 	.word	0x00000002
        /*0030*/ 	.string	""
        /*0030*/ 	.string	"ptxas"
        /*0030*/ 	.string	"Cuda compilation tools, release 13.0, V13.0.88"
        /*0030*/ 	.string	"Build cuda_13.0.r13.0/compiler.36424714_0"
        /*0030*/ 	.string	"-arch sm_100 -m 64 "



//--------------------- .note.nv.cuinfo           --------------------------
	.section	.note.nv.cuinfo,"",@"SHT_NOTE"
	.sectionflags	@"SHF_NOTE_NV_CUINFO"
        /*0018*/ 	.short	0x0002
        /*001a*/ 	.short	0x0064
        /*001c*/ 	.short	0x0082
	.zero		2


//--------------------- .nv.info                  --------------------------
	.section	.nv.info,"",@"SHT_CUDA_INFO"
	.align	4


	//----- nvinfo : EIATTR_REGCOUNT
	.align		4
        /*0000*/ 	.byte	0x04, 0x2f
        /*0002*/ 	.short	(.L_1 - .L_0)
	.align		4
.L_0:
        /*0004*/ 	.word	index@(_Z15vectorDotKernelIfEvPKT_S2_PS0_i)
        /*0008*/ 	.word	0x0000000c


	//----- nvinfo : EIATTR_FRAME_SIZE
	.align		4
.L_1:
        /*000c*/ 	.byte	0x04, 0x11
        /*000e*/ 	.short	(.L_3 - .L_2)
	.align		4
.L_2:
        /*0010*/ 	.word	index@(_Z15vectorDotKernelIfEvPKT_S2_PS0_i)
        /*0014*/ 	.word	0x00000000


	//----- nvinfo : EIATTR_REGCOUNT
	.align		4
.L_3:
        /*0018*/ 	.byte	0x04, 0x2f
        /*001a*/ 	.short	(.L_5 - .L_4)
	.align		4
.L_4:
        /*001c*/ 	.word	index@(_Z15vectorDotKernelIdEvPKT_S2_PS0_i)
        /*0020*/ 	.word	0x0000000e


	//----- nvinfo : EIATTR_FRAME_SIZE
	.align		4
.L_5:
        /*0024*/ 	.byte	0x04, 0x11
        /*0026*/ 	.short	(.L_7 - .L_6)
	.align		4
.L_6:
        /*0028*/ 	.word	index@(_Z15vectorDotKernelIdEvPKT_S2_PS0_i)
        /*002c*/ 	.word	0x00000000


	//----- nvinfo : EIATTR_MIN_STACK_SIZE
	.align		4
.L_7:
        /*0030*/ 	.byte	0x04, 0x12
        /*0032*/ 	.short	(.L_9 - .L_8)
	.align		4
.L_8:
        /*0034*/ 	.word	index@(_Z15vectorDotKernelIdEvPKT_S2_PS0_i)
        /*0038*/ 	.word	0x00000000


	//----- nvinfo : EIATTR_MIN_STACK_SIZE
	.align		4
.L_9:
        /*003c*/ 	.byte	0x04, 0x12
        /*003e*/ 	.short	(.L_11 - .L_10)
	.align		4
.L_10:
        /*0040*/ 	.word	index@(_Z15vectorDotKernelIfEvPKT_S2_PS0_i)
        /*0044*/ 	.word	0x00000000
.L_11:


//--------------------- .nv.compat                --------------------------
	.section	.nv.compat,"",@"SHT_CUDA_COMPAT_INFO"
	.align	4
        /*0000*/ 	.byte	0x02, 0x09, 0x00, 0x00, 0x02, 0x02, 0x01, 0x00, 0x02, 0x05, 0x05, 0x00, 0x03, 0x07, 0x01, 0x01
        /*0010*/ 	.byte	0x02, 0x03, 0x00, 0x00, 0x02, 0x06, 0x01, 0x00, 0x04, 0x0b, 0x08, 0x00, 0x01, 0x00, 0x00, 0x00
        /*0020*/ 	.byte	0x00, 0x00, 0x00, 0x00


//--------------------- .nv.info._Z15vectorDotKernelIdEvPKT_S2_PS0_i --------------------------
	.section	.nv.info._Z15vectorDotKernelIdEvPKT_S2_PS0_i,"",@"SHT_CUDA_INFO"
	.sectionflags	@""
	.align	4


	//----- nvinfo : EIATTR_CUDA_API_VERSION
	.align		4
        /*0000*/ 	.byte	0x04, 0x37
        /*0002*/ 	.short	(.L_13 - .L_12)
.L_12:
        /*0004*/ 	.word	0x00000082


	//----- nvinfo : EIATTR_KPARAM_INFO
	.align		4
.L_13:
        /*0008*/ 	.byte	0x04, 0x17
        /*000a*/ 	.short	(.L_15 - .L_14)
.L_14:
        /*000c*/ 	.word	0x00000000
        /*0010*/ 	.short	0x0003
        /*0012*/ 	.short	0x0018
        /*0014*/ 	.byte	0x00, 0xf0, 0x11, 0x00


	//----- nvinfo : EIATTR_KPARAM_INFO
	.align		4
.L_15:
        /*0018*/ 	.byte	0x04, 0x17
        /*001a*/ 	.short	(.L_17 - .L_16)
.L_16:
        /*001c*/ 	.word	0x00000000
        /*0020*/ 	.short	0x0002
        /*0022*/ 	.short	0x0010
        /*0024*/ 	.byte	0x00, 0xf5, 0x21, 0x00


	//----- nvinfo : EIATTR_KPARAM_INFO
	.align		4
.L_17:
        /*0028*/ 	.byte	0x04, 0x17
        /*002a*/ 	.short	(.L_19 - .L_18)
.L_18:
        /*002c*/ 	.word	0x00000000
        /*0030*/ 	.short	0x0001
        /*0032*/ 	.short	0x0008
        /*0034*/ 	.byte	0x00, 0xf5, 0x21, 0x00


	//----- nvinfo : EIATTR_KPARAM_INFO
	.align		4
.L_19:
        /*0038*/ 	.byte	0x04, 0x17
        /*003a*/ 	.short	(.L_21 - .L_20)
.L_20:
        /*003c*/ 	.word	0x00000000
        /*0040*/ 	.short	0x0000
        /*0042*/ 	.short	0x0000
        /*0044*/ 	.byte	0x00, 0xf5, 0x21, 0x00


	//----- nvinfo : EIATTR_SPARSE_MMA_MASK
	.align		4
.L_21:
        /*0048*/ 	.byte	0x03, 0x50
        /*004a*/ 	.short	0x0000


	//----- nvinfo : EIATTR_MAXREG_COUNT
	.align		4
        /*004c*/ 	.byte	0x03, 0x1b
        /*004e*/ 	.short	0x00ff


	//----- nvinfo : EIATTR_NUM_BARRIERS
	.align		4
        /*0050*/ 	.byte	0x02, 0x4c
        /*0052*/ 	.byte	0x01
	.zero		1


	//----- nvinfo : EIATTR_MERCURY_ISA_VERSION
	.align		4
        /*0054*/ 	.byte	0x03, 0x5f
        /*0056*/ 	.short	0x0101


	//----- nvinfo : EIATTR_VRC_CTA_INIT_COUNT
	.align		4
        /*0058*/ 	.byte	0x02, 0x4a
	.zero		1
	.zero		1


	//----- nvinfo : EIATTR_EXIT_INSTR_OFFSETS
	.align		4
        /*005c*/ 	.byte	0x04, 0x1c
        /*005e*/ 	.short	(.L_23 - .L_22)


	//   ....[0]....
.L_22:
        /*0060*/ 	.word	0x00000270


	//   ....[1]....
        /*0064*/ 	.word	0x000002f0


	//----- nvinfo : EIATTR_CBANK_PARAM_SIZE
	.align		4
.L_23:
        /*0068*/ 	.byte	0x03, 0x19
        /*006a*/ 	.short	0x001c


	//----- nvinfo : EIATTR_PARAM_CBANK
	.align		4
        /*006c*/ 	.byte	0x04, 0x0a
        /*006e*/ 	.short	(.L_25 - .L_24)
	.align		4
.L_24:
        /*0070*/ 	.word	index@(.nv.constant0._Z15vectorDotKernelIdEvPKT_S2_PS0_i)
        /*0074*/ 	.short	0x0380
        /*0076*/ 	.short	0x001c


	//----- nvinfo : EIATTR_SW_WAR
	.align		4
.L_25:
        /*0078*/ 	.byte	0x04, 0x36
        /*007a*/ 	.short	(.L_27 - .L_26)
.L_26:
        /*007c*/ 	.word	0x00000008
.L_27:


//--------------------- .nv.info._Z15vectorDotKernelIfEvPKT_S2_PS0_i --------------------------
	.section	.nv.info._Z15vectorDotKernelIfEvPKT_S2_PS0_i,"",@"SHT_CUDA_INFO"
	.sectionflags	@""
	.align	4


	//----- nvinfo : EIATTR_CUDA_API_VERSION
	.align		4
        /*0000*/ 	.byte	0x04, 0x37
        /*0002*/ 	.short	(.L_29 - .L_28)
.L_28:
        /*0004*/ 	.word	0x00000082


	//----- nvinfo : EIATTR_KPARAM_INFO
	.align		4
.L_29:
        /*0008*/ 	.byte	0x04, 0x17
        /*000a*/ 	.short	(.L_31 - .L_30)
.L_30:
        /*000c*/ 	.word	0x00000000
        /*0010*/ 	.short	0x0003
        /*0012*/ 	.short	0x0018
        /*0014*/ 	.byte	0x00, 0xf0, 0x11, 0x00


	//----- nvinfo : EIATTR_KPARAM_INFO
	.align		4
.L_31:
        /*0018*/ 	.byte	0x04, 0x17
        /*001a*/ 	.short	(.L_33 - .L_32)
.L_32:
        /*001c*/ 	.word	0x00000000
        /*0020*/ 	.short	0x0002
        /*0022*/ 	.short	0x0010
        /*0024*/ 	.byte	0x00, 0xf5, 0x21, 0x00


	//----- nvinfo : EIATTR_KPARAM_INFO
	.align		4
.L_33:
        /*0028*/ 	.byte	0x04, 0x17
        /*002a*/ 	.short	(.L_35 - .L_34)
.L_34:
        /*002c*/ 	.word	0x00000000
        /*0030*/ 	.short	0x0001
        /*0032*/ 	.short	0x0008
        /*0034*/ 	.byte	0x00, 0xf5, 0x21, 0x00


	//----- nvinfo : EIATTR_KPARAM_INFO
	.align		4
.L_35:
        /*0038*/ 	.byte	0x04, 0x17
        /*003a*/ 	.short	(.L_37 - .L_36)
.L_36:
        /*003c*/ 	.word	0x00000000
        /*0040*/ 	.short	0x0000
        /*0042*/ 	.short	0x0000
        /*0044*/ 	.byte	0x00, 0xf5, 0x21, 0x00


	//----- nvinfo : EIATTR_SPARSE_MMA_MASK
	.align		4
.L_37:
        /*0048*/ 	.byte	0x03, 0x50
        /*004a*/ 	.short	0x0000


	//----- nvinfo : EIATTR_MAXREG_COUNT
	.align		4
        /*004c*/ 	.byte	0x03, 0x1b
        /*004e*/ 	.short	0x00ff


	//----- nvinfo : EIATTR_NUM_BARRIERS
	.align		4
        /*0050*/ 	.byte	0x02, 0x4c
        /*0052*/ 	.byte	0x01
	.zero		1


	//----- nvinfo : EIATTR_MERCURY_ISA_VERSION
	.align		4
        /*0054*/ 	.byte	0x03, 0x5f
        /*0056*/ 	.short	0x0101


	//----- nvinfo : EIATTR_VRC_CTA_INIT_COUNT
	.align		4
        /*0058*/ 	.byte	0x02, 0x4a
	.zero		1
	.zero		1


	//----- nvinfo : EIATTR_EXIT_INSTR_OFFSETS
	.align		4
        /*005c*/ 	.byte	0x04, 0x1c
        /*005e*/ 	.short	(.L_39 - .L_38)


	//   ....[0]....
.L_38:
        /*0060*/ 	.word	0x00000270


	//   ....[1]....
        /*0064*/ 	.word	0x000002f0


	//----- nvinfo : EIATTR_CBANK_PARAM_SIZE
	.align		4
.L_39:
        /*0068*/ 	.byte	0x03, 0x19
        /*006a*/ 	.short	0x001c


	//----- nvinfo : EIATTR_PARAM_CBANK
	.align		4
        /*006c*/ 	.byte	0x04, 0x0a
        /*006e*/ 	.short	(.L_41 - .L_40)
	.align		4
.L_40:
        /*0070*/ 	.word	index@(.nv.constant0._Z15vectorDotKernelIfEvPKT_S2_PS0_i)
        /*0074*/ 	.short	0x0380
        /*0076*/ 	.short	0x001c


	//----- nvinfo : EIATTR_SW_WAR
	.align		4
.L_41:
        /*0078*/ 	.byte	0x04, 0x36
        /*007a*/ 	.short	(.L_43 - .L_42)
.L_42:
        /*007c*/ 	.word	0x00000008
.L_43:


//--------------------- .nv.callgraph             --------------------------
	.section	.nv.callgraph,"",@"SHT_CUDA_CALLGRAPH"
	.align	4
	.sectionentsize	8
	.align		4
        /*0000*/ 	.word	0x00000000
	.align		4
        /*0004*/ 	.word	0xffffffff
	.align		4
        /*0008*/ 	.word	0x00000000
	.align		4
        /*000c*/ 	.word	0xfffffffe
	.align		4
        /*0010*/ 	.word	0x00000000
	.align		4
        /*0014*/ 	.word	0xfffffffd
	.align		4
        /*0018*/ 	.word	0x00000000
	.align		4
        /*001c*/ 	.word	0xfffffffc


//--------------------- .text._Z15vectorDotKernelIdEvPKT_S2_PS0_i --------------------------
	.section	.text._Z15vectorDotKernelIdEvPKT_S2_PS0_i,"ax",@progbits
	.align	128
        .global         _Z15vectorDotKernelIdEvPKT_S2_PS0_i
        .type           _Z15vectorDotKernelIdEvPKT_S2_PS0_i,@function
        .size           _Z15vectorDotKernelIdEvPKT_S2_PS0_i,(.L_x_6 - _Z15vectorDotKernelIdEvPKT_S2_PS0_i)
        .other          _Z15vectorDotKernelIdEvPKT_S2_PS0_i,@"STO_CUDA_ENTRY STV_DEFAULT"
_Z15vectorDotKernelIdEvPKT_S2_PS0_i:
.text._Z15vectorDotKernelIdEvPKT_S2_PS0_i:
[----:B------:R-:W-:Y:S01]  /*0000*/  LDC R1, c[0x0][0x37c] ;  /* 0x0000df00ff017b82 */ /* 0x000fe20000000800 */
[----:B------:R-:W0:Y:S01]  /*0010*/  S2R R11, SR_TID.X ;  /* 0x00000000000b7919 */ /* 0x000e220000002100 */
[----:B------:R-:W0:Y:S06]  /*0020*/  LDCU UR8, c[0x0][0x360] ;  /* 0x00006c00ff0877ac */ /* 0x000e2c0008000800 */
[----:B------:R-:W1:Y:S01]  /*0030*/  LDC.64 R4, c[0x0][0x380] ;  /* 0x0000e000ff047b82 */ /* 0x000e620000000a00 */
[----:B------:R-:W0:Y:S01]  /*0040*/  S2R R0, SR_CTAID.X ;  /* 0x0000000000007919 */ /* 0x000e220000002500 */
[----:B------:R-:W2:Y:S01]  /*0050*/  LDCU UR4, c[0x0][0x398] ;  /* 0x00007300ff0477ac */ /* 0x000ea20008000800 */
[----:B------:R-:W3:Y:S05]  /*0060*/  LDCU.64 UR6, c[0x0][0x358] ;  /* 0x00006b00ff0677ac */ /* 0x000eea0008000a00 */
[----:B------:R-:W4:Y:S01]  /*0070*/  LDC.64 R6, c[0x0][0x388] ;  /* 0x0000e200ff067b82 */ /* 0x000f220000000a00 */
[----:B0-----:R-:W-:-:S05]  /*0080*/  IMAD R3, R0, UR8, R11 ;  /* 0x0000000800037c24 */ /* 0x001fca000f8e020b */
[----:B--2---:R-:W-:-:S13]  /*0090*/  ISETP.GE.U32.AND P0, PT, R3, UR4, PT ;  /* 0x0000000403007c0c */ /* 0x004fda000bf06070 */
[----:B-1----:R-:W-:-:S04]  /*00a0*/  @!P0 IMAD.WIDE.U32 R4, R3, 0x8, R4 ;  /* 0x0000000803048825 */ /* 0x002fc800078e0004 */
[----:B----4-:R-:W-:Y:S02]  /*00b0*/  @!P0 IMAD.WIDE.U32 R6, R3, 0x8, R6 ;  /* 0x0000000803068825 */ /* 0x010fe400078e0006 */
[----:B---3--:R-:W2:Y:S04]  /*00c0*/  @!P0 LDG.E.64 R4, desc[UR6][R4.64] ;  /* 0x0000000604048981 */ /* 0x008ea8000c1e1b00 */
[----:B------:R-:W2:Y:S01]  /*00d0*/  @!P0 LDG.E.64 R6, desc[UR6][R6.64] ;  /* 0x0000000606068981 */ /* 0x000ea2000c1e1b00 */
[----:B------:R-:W0:Y:S01]  /*00e0*/  S2UR UR5, SR_CgaCtaId ;  /* 0x00000000000579c3 */ /* 0x000e220000008800 */
[----:B------:R-:W-:Y:S01]  /*00f0*/  UMOV UR4, 0x400 ;  /* 0x0000040000047882 */ /* 0x000fe20000000000 */
[----:B------:R-:W-:Y:S01]  /*0100*/  CS2R R2, SRZ ;  /* 0x0000000000027805 */ /* 0x000fe2000001ff00 */
[----:B------:R-:W-:Y:S01]  /*0110*/  UISETP.GE.U32.AND UP0, UPT, UR8, 0x2, UPT ;  /* 0x000000020800788c */ /* 0x000fe2000bf06070 */
[----:B------:R-:W-:Y:S01]  /*0120*/  ISETP.NE.AND P1, PT, R11, RZ, PT ;  /* 0x000000ff0b00720c */ /* 0x000fe20003f25270 */
[----:B0-----:R-:W-:-:S06]  /*0130*/  ULEA UR4, UR5, UR4, 0x18 ;  /* 0x0000000405047291 */ /* 0x001fcc000f8ec0ff */
[----:B------:R-:W-:Y:S01]  /*0140*/  LEA R9, R11, UR4, 0x3 ;  /* 0x000000040b097c11 */ /* 0x000fe2000f8e18ff */
[----:B--2---:R-:W-:-:S07]  /*0150*/  @!P0 DMUL R2, R4, R6 ;  /* 0x0000000604028228 */ /* 0x004fce0000000000 */
[----:B------:R0:W-:Y:S01]  /*0160*/  STS.64 [R9], R2 ;  /* 0x0000000209007388 */ /* 0x0001e20000000a00 */
[----:B------:R-:W-:Y:S06]  /*0170*/  BAR.SYNC.DEFER_BLOCKING 0x0 ;  /* 0x0000000000007b1d */ /* 0x000fec0000010000 */
[----:B------:R-:W-:Y:S05]  /*0180*/  BRA.U !UP0, `(.L_x_0) ;  /* 0x0000000108387547 */ /* 0x000fea000b800000 */
[----:B------:R-:W-:-:S07]  /*0190*/  IMAD.U32 R6, RZ, RZ, UR8 ;  /* 0x00000008ff067e24 */ /* 0x000fce000f8e00ff */
.L_x_1:
[----:B------:R-:W-:-:S05]  /*01a0*/  SHF.R.U32.HI R8, RZ, 0x1, R6 ;  /* 0x00000001ff087819 */ /* 0x000fca0000011606 */
[----:B0-----:R-:W-:-:S05]  /*01b0*/  IMAD.IADD R2, R8, 0x1, R11 ;  /* 0x0000000108027824 */ /* 0x001fca00078e020b */
[----:B------:R-:W-:-:S04]  /*01c0*/  ISETP.GE.U32.AND P0, PT, R2, UR8, PT ;  /* 0x0000000802007c0c */ /* 0x000fc8000bf06070 */
[----:B------:R-:W-:-:S13]  /*01d0*/  ISETP.GE.U32.OR P0, PT, R11, R8, P0 ;  /* 0x000000080b00720c */ /* 0x000fda0000706470 */
[----:B------:R-:W-:Y:S01]  /*01e0*/  @!P0 IMAD R7, R8, 0x8, R9 ;  /* 0x0000000808078824 */ /* 0x000fe200078e0209 */
[----:B------:R-:W-:Y:S04]  /*01f0*/  @!P0 LDS.64 R4, [R9] ;  /* 0x0000000009048984 */ /* 0x000fe80000000a00 */
[----:B------:R-:W0:Y:S02]  /*0200*/  @!P0 LDS.64 R2, [R7] ;  /* 0x0000000007028984 */ /* 0x000e240000000a00 */
[----:B0-----:R-:W-:-:S07]  /*0210*/  @!P0 DADD R2, R2, R4 ;  /* 0x0000000002028229 */ /* 0x001fce0000000004 */
[----:B------:R1:W-:Y:S01]  /*0220*/  @!P0 STS.64 [R9], R2 ;  /* 0x0000000209008388 */ /* 0x0003e20000000a00 */
[----:B------:R-:W-:Y:S01]  /*0230*/  BAR.SYNC.DEFER_BLOCKING 0x0 ;  /* 0x0000000000007b1d */ /* 0x000fe20000010000 */
[----:B------:R-:W-:Y:S01]  /*0240*/  ISETP.GT.U32.AND P0, PT, R6, 0x3, PT ;  /* 0x000000030600780c */ /* 0x000fe20003f04070 */
[----:B------:R-:W-:-:S12]  /*0250*/  IMAD.MOV.U32 R6, RZ, RZ, R8 ;  /* 0x000000ffff067224 */ /* 0x000fd800078e0008 */
[----:B-1----:R-:W-:Y:S05]  /*0260*/  @P0 BRA `(.L_x_1) ;  /* 0xfffffffc00cc0947 */ /* 0x002fea000383ffff */
.L_x_0:
[----:B------:R-:W-:Y:S05]  /*0270*/  @P1 EXIT ;  /* 0x000000000000194d */ /* 0x000fea0003800000 */
[----:B------:R-:W1:Y:S01]  /*0280*/  S2UR UR5, SR_CgaCtaId ;  /* 0x00000000000579c3 */ /* 0x000e620000008800 */
[----:B------:R-:W-:-:S07]  /*0290*/  UMOV UR4, 0x400 ;  /* 0x0000040000047882 */ /* 0x000fce0000000000 */
[----:B------:R-:W2:Y:S01]  /*02a0*/  LDC.64 R4, c[0x0][0x390] ;  /* 0x0000e400ff047b82 */ /* 0x000ea20000000a00 */
[----:B-1----:R-:W-:Y:S01]  /*02b0*/  ULEA UR4, UR5, UR4, 0x18 ;  /* 0x0000000405047291 */ /* 0x002fe2000f8ec0ff */
[----:B--2---:R-:W-:-:S08]  /*02c0*/  IMAD.WIDE.U32 R4, R0, 0x8, R4 ;  /* 0x0000000800047825 */ /* 0x004fd000078e0004 */
[----:B0-----:R-:W0:Y:S04]  /*02d0*/  LDS.64 R2, [UR4] ;  /* 0x00000004ff027984 */ /* 0x001e280008000a00 */
[----:B0-----:R-:W-:Y:S01]  /*02e0*/  STG.E.64 desc[UR6][R4.64], R2 ;  /* 0x0000000204007986 */ /* 0x001fe2000c101b06 */
[----:B------:R-:W-:Y:S05]  /*02f0*/  EXIT ;  /* 0x000000000000794d */ /* 0x000fea0003800000 */
.L_x_2:
[----:B------:R-:W-:-:S00]  /*0300*/  BRA `(.L_x_2) ;  /* 0xfffffffc00fc7947 */ /* 0x000fc0000383ffff */
[----:B------:R-:W-:-:S00]  /*0310*/  NOP ;  /* 0x0000000000007918 */ /* 0x000fc00000000000 */
        /* <DEDUP_REMOVED lines=14> */
.L_x_6:


//--------------------- .text._Z15vectorDotKernelIfEvPKT_S2_PS0_i --------------------------
	.section	.text._Z15vectorDotKernelIfEvPKT_S2_PS0_i,"ax",@progbits
	.align	128
        .global         _Z15vectorDotKernelIfEvPKT_S2_PS0_i
        .type           _Z15vectorDotKernelIfEvPKT_S2_PS0_i,@function
        .size           _Z15vectorDotKernelIfEvPKT_S2_PS0_i,(.L_x_7 - _Z15vectorDotKernelIfEvPKT_S2_PS0_i)
        .other          _Z15vectorDotKernelIfEvPKT_S2_PS0_i,@"STO_CUDA_ENTRY STV_DEFAULT"
_Z15vectorDotKernelIfEvPKT_S2_PS0_i:
.text._Z15vectorDotKernelIfEvPKT_S2_PS0_i:
        /* <DEDUP_REMOVED lines=12> */
[----:B---3--:R-:W2:Y:S04]  /*00c0*/  @!P0 LDG.E R2, desc[UR6][R2.64] ;  /* 0x0000000602028981 */ /* 0x008ea8000c1e1900 */
[----:B------:R-:W2:Y:S01]  /*00d0*/  @!P0 LDG.E R5, desc[UR6][R4.64] ;  /* 0x0000000604058981 */ /* 0x000ea2000c1e1900 */
[----:B------:R-:W0:Y:S01]  /*00e0*/  S2UR UR5, SR_CgaCtaId ;  /* 0x00000000000579c3 */ /* 0x000e220000008800 */
[----:B------:R-:W-:Y:S01]  /*00f0*/  UMOV UR4, 0x400 ;  /* 0x0000040000047882 */ /* 0x000fe20000000000 */
[----:B------:R-:W-:Y:S01]  /*0100*/  IMAD.MOV.U32 R0, RZ, RZ, RZ ;  /* 0x000000ffff007224 */ /* 0x000fe200078e00ff */
[----:B------:R-:W-:Y:S01]  /*0110*/  UISETP.GE.U32.AND UP0, UPT, UR8, 0x2, UPT ;  /* 0x000000020800788c */ /* 0x000fe2000bf06070 */
[----:B------:R-:W-:Y:S01]  /*0120*/  ISETP.NE.AND P1, PT, R6, RZ, PT ;  /* 0x000000ff0600720c */ /* 0x000fe20003f25270 */
[----:B0-----:R-:W-:-:S06]  /*0130*/  ULEA UR4, UR5, UR4, 0x18 ;  /* 0x0000000405047291 */ /* 0x001fcc000f8ec0ff */
[----:B------:R-:W-:Y:S01]  /*0140*/  LEA R7, R6, UR4, 0x2 ;  /* 0x0000000406077c11 */ /* 0x000fe2000f8e10ff */
[----:B--2---:R-:W-:-:S05]  /*0150*/  @!P0 FMUL R0, R2, R5 ;  /* 0x0000000502008220 */ /* 0x004fca0000400000 */
[----:B------:R0:W-:Y:S01]  /*0160*/  STS [R7], R0 ;  /* 0x0000000007007388 */ /* 0x0001e20000000800 */
[----:B------:R-:W-:Y:S06]  /*0170*/  BAR.SYNC.DEFER_BLOCKING 0x0 ;  /* 0x0000000000007b1d */ /* 0x000fec0000010000 */
[----:B------:R-:W-:Y:S05]  /*0180*/  BRA.U !UP0, `(.L_x_3) ;  /* 0x0000000108387547 */ /* 0x000fea000b800000 */
[----:B0-----:R-:W-:-:S07]  /*0190*/  MOV R0, UR8 ;  /* 0x0000000800007c02 */ /* 0x001fce0008000f00 */
.L_x_4:
[----:B------:R-:W-:-:S05]  /*01a0*/  SHF.R.U32.HI R5, RZ, 0x1, R0 ;  /* 0x00000001ff057819 */ /* 0x000fca0000011600 */
[----:B------:R-:W-:-:S05]  /*01b0*/  IMAD.IADD R2, R5, 0x1, R6 ;  /* 0x0000000105027824 */ /* 0x000fca00078e0206 */
[----:B------:R-:W-:-:S04]  /*01c0*/  ISETP.GE.U32.AND P0, PT, R2, UR8, PT ;  /* 0x0000000802007c0c */ /* 0x000fc8000bf06070 */
[----:B------:R-:W-:-:S13]  /*01d0*/  ISETP.GE.U32.OR P0, PT, R6, R5, P0 ;  /* 0x000000050600720c */ /* 0x000fda0000706470 */
[----:B------:R-:W-:Y:S01]  /*01e0*/  @!P0 LEA R2, R5, R7, 0x2 ;  /* 0x0000000705028211 */ /* 0x000fe200078e10ff */
[----:B------:R-:W-:Y:S05]  /*01f0*/  @!P0 LDS R3, [R7] ;  /* 0x0000000007038984 */ /* 0x000fea0000000800 */
[----:B------:R-:W0:Y:S02]  /*0200*/  @!P0 LDS R2, [R2] ;  /* 0x0000000002028984 */ /* 0x000e240000000800 */
[----:B0-----:R-:W-:-:S05]  /*0210*/  @!P0 FADD R4, R2, R3 ;  /* 0x0000000302048221 */ /* 0x001fca0000000000 */
[----:B------:R1:W-:Y:S01]  /*0220*/  @!P0 STS [R7], R4 ;  /* 0x0000000407008388 */ /* 0x0003e20000000800 */
[----:B------:R-:W-:Y:S01]  /*0230*/  BAR.SYNC.DEFER_BLOCKING 0x0 ;  /* 0x0000000000007b1d */ /* 0x000fe20000010000 */
[----:B------:R-:W-:Y:S01]  /*0240*/  ISETP.GT.U32.AND P0, PT, R0, 0x3, PT ;  /* 0x000000030000780c */ /* 0x000fe20003f04070 */
[----:B------:R-:W-:-:S12]  /*0250*/  IMAD.MOV.U32 R0, RZ, RZ, R5 ;  /* 0x000000ffff007224 */ /* 0x000fd800078e0005 */
[----:B-1----:R-:W-:Y:S05]  /*0260*/  @P0 BRA `(.L_x_4) ;  /* 0xfffffffc00cc0947 */ /* 0x002fea000383ffff */
.L_x_3:
[----:B------:R-:W-:Y:S05]  /*0270*/  @P1 EXIT ;  /* 0x000000000000194d */ /* 0x000fea0003800000 */
[----:B------:R-:W1:Y:S01]  /*0280*/  S2UR UR5, SR_CgaCtaId ;  /* 0x00000000000579c3 */ /* 0x000e620000008800 */
[----:B------:R-:W-:-:S07]  /*0290*/  UMOV UR4, 0x400 ;  /* 0x0000040000047882 */ /* 0x000fce0000000000 */
[----:B------:R-:W2:Y:S01]  /*02a0*/  LDC.64 R2, c[0x0][0x390] ;  /* 0x0000e400ff027b82 */ /* 0x000ea20000000a00 */
[----:B-1----:R-:W-:Y:S01]  /*02b0*/  ULEA UR4, UR5, UR4, 0x18 ;  /* 0x0000000405047291 */ /* 0x002fe2000f8ec0ff */
[----:B--2---:R-:W-:-:S08]  /*02c0*/  IMAD.WIDE.U32 R2, R9, 0x4, R2 ;  /* 0x0000000409027825 */ /* 0x004fd000078e0002 */
[----:B------:R-:W1:Y:S04]  /*02d0*/  LDS R5, [UR4] ;  /* 0x00000004ff057984 */ /* 0x000e680008000800 */
[----:B-1----:R-:W-:Y:S01]  /*02e0*/  STG.E desc[UR6][R2.64], R5 ;  /* 0x0000000502007986 */ /* 0x002fe2000c101906 */
[----:B------:R-:W-:Y:S05]  /*02f0*/  EXIT ;  /* 0x000000000000794d */ /* 0x000fea0003800000 */
.L_x_5:
        /* <DEDUP_REMOVED lines=16> */
.L_x_7:


//--------------------- .nv.shared._Z15vectorDotKernelIdEvPKT_S2_PS0_i --------------------------
	.section	.nv.shared._Z15vectorDotKernelIdEvPKT_S2_PS0_i,"aw",@nobits
	.sectionflags	@""
	.align	8
.nv.shared._Z15vectorDotKernelIdEvPKT_S2_PS0_i:
	.zero		3072


//--------------------- .nv.shared.reserved.0     --------------------------
	.section	.nv.shared.reserved.0,"aw",@nobits
	.weak		__nv_reservedSMEM_offset_0_alias
	.size		__nv_reservedSMEM_offset_0_alias, 0, 64
	.other		__nv_reservedSMEM_offset_0_alias,@"STO_CUDA_RESERVED_SHARED STV_DEFAULT"
__nv_reservedSMEM_offset_0_alias:
	.zero		0
	.zero		64


//--------------------- .nv.shared._Z15vectorDotKernelIfEvPKT_S2_PS0_i --------------------------
	.section	.nv.shared._Z15vectorDotKernelIfEvPKT_S2_PS0_i,"aw",@nobits
	.sectionflags	@""
	.align	4
.nv.shared._Z15vectorDotKernelIfEvPKT_S2_PS0_i:
	.zero		2048


//--------------------- .nv.constant0._Z15vectorDotKernelIdEvPKT_S2_PS0_i --------------------------
	.section	.nv.constant0._Z15vectorDotKernelIdEvPKT_S2_PS0_i,"a",@progbits
	.sectionflags	@""
	.align	4
.nv.constant0._Z15vectorDotKernelIdEvPKT_S2_PS0_i:
	.zero		924


//--------------------- .nv.constant0._Z15vectorDotKernelIfEvPKT_S2_PS0_i --------------------------
	.section	.nv.constant0._Z15vectorDotKernelIfEvPKT_S2_PS0_i,"a",@progbits
	.sectionflags	@""
	.align	4
.nv.constant0._Z15vectorDotKernelIfEvPKT_S2_PS0_i:
	.zero		924


//--------------------- SYMBOLS --------------------------

	.type		.nv.reservedSmem.offset0,@object
	.size		.nv.reservedSmem.offset0,0x4
	.type		.nv.reservedSmem.cap,@object
	.size		.nv.reservedSmem.cap,0x4
